//
// Generated by NVIDIA NVVM Compiler
//
// Compiler Build ID: CL-36424714
// Cuda compilation tools, release 13.0, V13.0.88
// Based on NVVM 20.0.0
//

.version 9.0
.target sm_100
.address_size 64

	// .globl	_Z16compute_u_kernelPdS_PKdPKiS1_
// _ZZ16compute_u_kernelPdS_PKdPKiS1_E6T_size has been demoted
// _ZZ16compute_u_kernelPdS_PKdPKiS1_E9threshold has been demoted
// _ZZ16compute_u_kernelPdS_PKdPKiS1_E6decay1 has been demoted
// _ZZ16compute_u_kernelPdS_PKdPKiS1_E6decay2 has been demoted
// _ZZ16compute_u_kernelPdS_PKdPKiS1_E5V_cur has been demoted

.visible .entry _Z16compute_u_kernelPdS_PKdPKiS1_(
	.param .u64 .ptr .align 1 _Z16compute_u_kernelPdS_PKdPKiS1__param_0,
	.param .u64 .ptr .align 1 _Z16compute_u_kernelPdS_PKdPKiS1__param_1,
	.param .u64 .ptr .align 1 _Z16compute_u_kernelPdS_PKdPKiS1__param_2,
	.param .u64 .ptr .align 1 _Z16compute_u_kernelPdS_PKdPKiS1__param_3,
	.param .u64 .ptr .align 1 _Z16compute_u_kernelPdS_PKdPKiS1__param_4
)
{
	.reg .pred 	%p<29>;
	.reg .b32 	%r<35>;
	.reg .b64 	%rd<30>;
	.reg .b64 	%fd<89>;
	// demoted variable
	.shared .align 4 .u32 _ZZ16compute_u_kernelPdS_PKdPKiS1_E6T_size;
	// demoted variable
	.shared .align 8 .f64 _ZZ16compute_u_kernelPdS_PKdPKiS1_E9threshold;
	// demoted variable
	.shared .align 8 .f64 _ZZ16compute_u_kernelPdS_PKdPKiS1_E6decay1;
	// demoted variable
	.shared .align 8 .f64 _ZZ16compute_u_kernelPdS_PKdPKiS1_E6decay2;
	// demoted variable
	.shared .align 8 .b8 _ZZ16compute_u_kernelPdS_PKdPKiS1_E5V_cur[2048];
	ld.param.u64 	%rd10, [_Z16compute_u_kernelPdS_PKdPKiS1__param_1];
	ld.param.u64 	%rd11, [_Z16compute_u_kernelPdS_PKdPKiS1__param_2];
	ld.param.u64 	%rd12, [_Z16compute_u_kernelPdS_PKdPKiS1__param_3];
	ld.param.u64 	%rd9, [_Z16compute_u_kernelPdS_PKdPKiS1__param_4];
	cvta.to.global.u64 	%rd1, %rd10;
	cvta.to.global.u64 	%rd2, %rd11;
	cvta.to.global.u64 	%rd3, %rd12;
	mov.u32 	%r1, %tid.x;
	setp.gt.u32 	%p6, %r1, 255;
	@%p6 bra 	$L__BB0_20;
	mov.u32 	%r18, %ctaid.x;
	mov.u32 	%r19, %ntid.x;
	mad.lo.s32 	%r2, %r18, %r19, %r1;
	ld.global.u32 	%r20, [%rd3+4];
	setp.ge.s32 	%p7, %r2, %r20;
	@%p7 bra 	$L__BB0_20;
	cvta.to.global.u64 	%rd13, %rd9;
	ld.global.u32 	%r3, [%rd3];
	st.shared.u32 	[_ZZ16compute_u_kernelPdS_PKdPKiS1_E6T_size], %r3;
	ld.global.f64 	%fd1, [%rd13];
	st.shared.f64 	[_ZZ16compute_u_kernelPdS_PKdPKiS1_E9threshold], %fd1;
	ld.global.f64 	%fd2, [%rd13+8];
	st.shared.f64 	[_ZZ16compute_u_kernelPdS_PKdPKiS1_E6decay1], %fd2;
	ld.global.f64 	%fd3, [%rd13+16];
	st.shared.f64 	[_ZZ16compute_u_kernelPdS_PKdPKiS1_E6decay2], %fd3;
	mul.lo.s32 	%r32, %r3, %r2;
	setp.lt.s32 	%p8, %r3, 1;
	@%p8 bra 	$L__BB0_20;
	add.s32 	%r21, %r32, 1;
	add.s32 	%r22, %r32, %r3;
	max.s32 	%r23, %r22, %r21;
	sub.s32 	%r5, %r23, %r32;
	and.b32  	%r6, %r5, 3;
	sub.s32 	%r24, %r32, %r23;
	setp.gt.u32 	%p10, %r24, -4;
	mov.f64 	%fd82, 0d0000000000000000;
	mov.pred 	%p27, -1;
	mov.f64 	%fd83, %fd82;
	mov.f64 	%fd84, %fd82;
	@%p10 bra 	$L__BB0_14;
	and.b32  	%r25, %r5, -4;
	neg.s32 	%r30, %r25;
	mov.f64 	%fd82, 0d0000000000000000;
	mov.pred 	%p27, -1;
$L__BB0_5:
	ld.param.u64 	%rd28, [_Z16compute_u_kernelPdS_PKdPKiS1__param_0];
	mul.wide.s32 	%rd14, %r32, 8;
	add.s64 	%rd15, %rd2, %rd14;
	add.s64 	%rd4, %rd15, 16;
	add.s64 	%rd16, %rd1, %rd14;
	add.s64 	%rd5, %rd16, 16;
	cvta.to.global.u64 	%rd17, %rd28;
	add.s64 	%rd18, %rd17, %rd14;
	add.s64 	%rd6, %rd18, 16;
	mul.f64 	%fd38, %fd84, %fd2;
	mul.f64 	%fd39, %fd83, %fd3;
	ld.global.f64 	%fd40, [%rd15];
	setp.neu.f64 	%p12, %fd40, 0d0000000000000000;
	add.f64 	%fd41, %fd38, %fd40;
	add.f64 	%fd42, %fd39, %fd40;
	selp.f64 	%fd7, %fd41, %fd38, %p12;
	selp.f64 	%fd8, %fd42, %fd39, %p12;
	mul.f64 	%fd43, %fd82, %fd2;
	add.f64 	%fd44, %fd43, %fd1;
	selp.f64 	%fd9, %fd43, %fd44, %p27;
	sub.f64 	%fd45, %fd7, %fd8;
	sub.f64 	%fd10, %fd45, %fd9;
	st.global.f64 	[%rd16], %fd10;
	setp.leu.f64 	%p13, %fd10, %fd1;
	@%p13 bra 	$L__BB0_7;
	mov.b64 	%rd19, 4607182418800017408;
	st.global.u64 	[%rd6+-16], %rd19;
$L__BB0_7:
	mul.f64 	%fd46, %fd7, %fd2;
	mul.f64 	%fd47, %fd8, %fd3;
	ld.global.f64 	%fd48, [%rd4+-8];
	setp.neu.f64 	%p15, %fd48, 0d0000000000000000;
	add.f64 	%fd49, %fd46, %fd48;
	add.f64 	%fd50, %fd47, %fd48;
	selp.f64 	%fd11, %fd49, %fd46, %p15;
	selp.f64 	%fd12, %fd50, %fd47, %p15;
	mul.f64 	%fd51, %fd9, %fd2;
	add.f64 	%fd52, %fd51, %fd1;
	selp.f64 	%fd13, %fd51, %fd52, %p13;
	sub.f64 	%fd53, %fd11, %fd12;
	sub.f64 	%fd14, %fd53, %fd13;
	st.global.f64 	[%rd5+-8], %fd14;
	setp.leu.f64 	%p16, %fd14, %fd1;
	@%p16 bra 	$L__BB0_9;
	mov.b64 	%rd20, 4607182418800017408;
	st.global.u64 	[%rd6+-8], %rd20;
$L__BB0_9:
	mul.f64 	%fd54, %fd11, %fd2;
	mul.f64 	%fd55, %fd12, %fd3;
	ld.global.f64 	%fd56, [%rd4];
	setp.neu.f64 	%p18, %fd56, 0d0000000000000000;
	add.f64 	%fd57, %fd54, %fd56;
	add.f64 	%fd58, %fd55, %fd56;
	selp.f64 	%fd15, %fd57, %fd54, %p18;
	selp.f64 	%fd16, %fd58, %fd55, %p18;
	mul.f64 	%fd59, %fd13, %fd2;
	add.f64 	%fd60, %fd59, %fd1;
	selp.f64 	%fd17, %fd59, %fd60, %p16;
	sub.f64 	%fd61, %fd15, %fd16;
	sub.f64 	%fd18, %fd61, %fd17;
	st.global.f64 	[%rd5], %fd18;
	setp.leu.f64 	%p19, %fd18, %fd1;
	@%p19 bra 	$L__BB0_11;
	mov.b64 	%rd21, 4607182418800017408;
	st.global.u64 	[%rd6], %rd21;
$L__BB0_11:
	mul.f64 	%fd62, %fd15, %fd2;
	mul.f64 	%fd63, %fd16, %fd3;
	ld.global.f64 	%fd64, [%rd4+8];
	setp.neu.f64 	%p21, %fd64, 0d0000000000000000;
	add.f64 	%fd65, %fd62, %fd64;
	add.f64 	%fd66, %fd63, %fd64;
	selp.f64 	%fd84, %fd65, %fd62, %p21;
	selp.f64 	%fd83, %fd66, %fd63, %p21;
	mul.f64 	%fd67, %fd17, %fd2;
	add.f64 	%fd68, %fd67, %fd1;
	selp.f64 	%fd82, %fd67, %fd68, %p19;
	sub.f64 	%fd69, %fd84, %fd83;
	sub.f64 	%fd88, %fd69, %fd82;
	st.global.f64 	[%rd5+8], %fd88;
	setp.leu.f64 	%p27, %fd88, %fd1;
	@%p27 bra 	$L__BB0_13;
	mov.b64 	%rd22, 4607182418800017408;
	st.global.u64 	[%rd6+8], %rd22;
$L__BB0_13:
	add.s32 	%r32, %r32, 4;
	add.s32 	%r30, %r30, 4;
	setp.ne.s32 	%p22, %r30, 0;
	@%p22 bra 	$L__BB0_5;
$L__BB0_14:
	setp.eq.s32 	%p23, %r6, 0;
	@%p23 bra 	$L__BB0_19;
	neg.s32 	%r33, %r6;
$L__BB0_16:
	.pragma "nounroll";
	ld.param.u64 	%rd29, [_Z16compute_u_kernelPdS_PKdPKiS1__param_0];
	mul.wide.s32 	%rd23, %r32, 8;
	cvta.to.global.u64 	%rd24, %rd29;
	add.s64 	%rd7, %rd24, %rd23;
	add.s64 	%rd25, %rd1, %rd23;
	add.s64 	%rd26, %rd2, %rd23;
	mul.f64 	%fd70, %fd84, %fd2;
	mul.f64 	%fd71, %fd83, %fd3;
	ld.global.f64 	%fd72, [%rd26];
	setp.neu.f64 	%p24, %fd72, 0d0000000000000000;
	add.f64 	%fd73, %fd70, %fd72;
	add.f64 	%fd74, %fd71, %fd72;
	selp.f64 	%fd84, %fd73, %fd70, %p24;
	selp.f64 	%fd83, %fd74, %fd71, %p24;
	mul.f64 	%fd75, %fd82, %fd2;
	add.f64 	%fd76, %fd75, %fd1;
	selp.f64 	%fd82, %fd75, %fd76, %p27;
	sub.f64 	%fd77, %fd84, %fd83;
	sub.f64 	%fd88, %fd77, %fd82;
	st.global.f64 	[%rd25], %fd88;
	setp.leu.f64 	%p27, %fd88, %fd1;
	@%p27 bra 	$L__BB0_18;
	mov.b64 	%rd27, 4607182418800017408;
	st.global.u64 	[%rd7], %rd27;
$L__BB0_18:
	add.s32 	%r32, %r32, 1;
	add.s32 	%r33, %r33, 1;
	setp.ne.s32 	%p25, %r33, 0;
	@%p25 bra 	$L__BB0_16;
$L__BB0_19:
	mov.u32 	%r26, %tid.x;
	shl.b32 	%r27, %r26, 3;
	mov.u32 	%r28, _ZZ16compute_u_kernelPdS_PKdPKiS1_E5V_cur;
	add.s32 	%r29, %r28, %r27;
	st.shared.f64 	[%r29], %fd88;
$L__BB0_20:
	ret;

}


// ===== COMPILED SASS (sm_100) =====

	.target	sm_100

	.elftype	@"ET_EXEC"


//--------------------- .note.nv.tkinfo           --------------------------
	.section	.note.nv.tkinfo,"",@"SHT_NOTE"
	.sectionflags	@"SHF_NOTE_NV_TKINFO"
	.tkinfo
        /*0018*/ 	.word	0x00000002
        /*0030*/ 	.string	""
        /*0030*/ 	.string	"ptxas"
        /*0030*/ 	.string	"Cuda compilation tools, release 13.0, V13.0.88"
        /*0030*/ 	.string	"Build cuda_13.0.r13.0/compiler.36424714_0"
        /*0030*/ 	.string	"-arch sm_100 -m 64 "



//--------------------- .note.nv.cuinfo           --------------------------
	.section	.note.nv.cuinfo,"",@"SHT_NOTE"
	.sectionflags	@"SHF_NOTE_NV_CUINFO"
        /*0018*/ 	.short	0x0002
        /*001a*/ 	.short	0x0064
        /*001c*/ 	.short	0x0082
	.zero		2


//--------------------- .nv.info                  --------------------------
	.section	.nv.info,"",@"SHT_CUDA_INFO"
	.align	4


	//----- nvinfo : EIATTR_REGCOUNT
	.align		4
        /*0000*/ 	.byte	0x04, 0x2f
        /*0002*/ 	.short	(.L_1 - .L_0)
	.align		4
.L_0:
        /*0004*/ 	.word	index@(_Z16compute_u_kernelPdS_PKdPKiS1_)
        /*0008*/ 	.word	0x00000020


	//----- nvinfo : EIATTR_FRAME_SIZE
	.align		4
.L_1:
        /*000c*/ 	.byte	0x04, 0x11
        /*000e*/ 	.short	(.L_3 - .L_2)
	.align		4
.L_2:
        /*0010*/ 	.word	index@(_Z16compute_u_kernelPdS_PKdPKiS1_)
        /*0014*/ 	.word	0x00000000


	//----- nvinfo : EIATTR_MIN_STACK_SIZE
	.align		4
.L_3:
        /*0018*/ 	.byte	0x04, 0x12
        /*001a*/ 	.short	(.L_5 - .L_4)
	.align		4
.L_4:
        /*001c*/ 	.word	index@(_Z16compute_u_kernelPdS_PKdPKiS1_)
        /*0020*/ 	.word	0x00000000
.L_5:


//--------------------- .nv.compat                --------------------------
	.section	.nv.compat,"",@"SHT_CUDA_COMPAT_INFO"
	.align	4
        /*0000*/ 	.byte	0x02, 0x09, 0x00, 0x00, 0x02, 0x02, 0x01, 0x00, 0x02, 0x05, 0x05, 0x00, 0x03, 0x07, 0x01, 0x01
        /*0010*/ 	.byte	0x02, 0x03, 0x00, 0x00, 0x02, 0x06, 0x01, 0x00, 0x04, 0x0b, 0x08, 0x00, 0x01, 0x00, 0x00, 0x00
        /*0020*/ 	.byte	0x00, 0x00, 0x00, 0x00


//--------------------- .nv.info._Z16compute_u_kernelPdS_PKdPKiS1_ --------------------------
	.section	.nv.info._Z16compute_u_kernelPdS_PKdPKiS1_,"",@"SHT_CUDA_INFO"
	.sectionflags	@""
	.align	4


	//----- nvinfo : EIATTR_CUDA_API_VERSION
	.align		4
        /*0000*/ 	.byte	0x04, 0x37
        /*0002*/ 	.short	(.L_7 - .L_6)
.L_6:
        /*0004*/ 	.word	0x00000082


	//----- nvinfo : EIATTR_KPARAM_INFO
	.align		4
.L_7:
        /*0008*/ 	.byte	0x04, 0x17
        /*000a*/ 	.short	(.L_9 - .L_8)
.L_8:
        /*000c*/ 	.word	0x00000000
        /*0010*/ 	.short	0x0004
        /*0012*/ 	.short	0x0020
        /*0014*/ 	.byte	0x00, 0xf5, 0x21, 0x00


	//----- nvinfo : EIATTR_KPARAM_INFO
	.align		4
.L_9:
        /*0018*/ 	.byte	0x04, 0x17
        /*001a*/ 	.short	(.L_11 - .L_10)
.L_10:
        /*001c*/ 	.word	0x00000000
        /*0020*/ 	.short	0x0003
        /*0022*/ 	.short	0x0018
        /*0024*/ 	.byte	0x00, 0xf5, 0x21, 0x00


	//----- nvinfo : EIATTR_KPARAM_INFO
	.align		4
.L_11:
        /*0028*/ 	.byte	0x04, 0x17
        /*002a*/ 	.short	(.L_13 - .L_12)
.L_12:
        /*002c*/ 	.word	0x00000000
        /*0030*/ 	.short	0x0002
        /*0032*/ 	.short	0x0010
        /*0034*/ 	.byte	0x00, 0xf5, 0x21, 0x00


	//----- nvinfo : EIATTR_KPARAM_INFO
	.align		4
.L_13:
        /*0038*/ 	.byte	0x04, 0x17
        /*003a*/ 	.short	(.L_15 - .L_14)
.L_14:
        /*003c*/ 	.word	0x00000000
        /*0040*/ 	.short	0x0001
        /*0042*/ 	.short	0x0008
        /*0044*/ 	.byte	0x00, 0xf5, 0x21, 0x00


	//----- nvinfo : EIATTR_KPARAM_INFO
	.align		4
.L_15:
        /*0048*/ 	.byte	0x04, 0x17
        /*004a*/ 	.short	(.L_17 - .L_16)
.L_16:
        /*004c*/ 	.word	0x00000000
        /*0050*/ 	.short	0x0000
        /*0052*/ 	.short	0x0000
        /*0054*/ 	.byte	0x00, 0xf5, 0x21, 0x00


	//----- nvinfo : EIATTR_SPARSE_MMA_MASK
	.align		4
.L_17:
        /*0058*/ 	.byte	0x03, 0x50
        /*005a*/ 	.short	0x0000


	//----- nvinfo : EIATTR_MAXREG_COUNT
	.align		4
        /*005c*/ 	.byte	0x03, 0x1b
        /*005e*/ 	.short	0x00ff


	//----- nvinfo : EIATTR_MERCURY_ISA_VERSION
	.align		4
        /*0060*/ 	.byte	0x03, 0x5f
        /*0062*/ 	.short	0x0101


	//----- nvinfo : EIATTR_VRC_CTA_INIT_COUNT
	.align		4
        /*0064*/ 	.byte	0x02, 0x4a
	.zero		1
	.zero		1


	//----- nvinfo : EIATTR_EXIT_INSTR_OFFSETS
	.align		4
        /*0068*/ 	.byte	0x04, 0x1c
        /*006a*/ 	.short	(.L_19 - .L_18)


	//   ....[0]....
.L_18:
        /*006c*/ 	.word	0x00000030


	//   ....[1]....
        /*0070*/ 	.word	0x000000b0


	//   ....[2]....
        /*0074*/ 	.word	0x00000180


	//   ....[3]....
        /*0078*/ 	.word	0x00000ba0


	//----- nvinfo : EIATTR_CRS_STACK_SIZE
	.align		4
.L_19:
        /*007c*/ 	.byte	0x04, 0x1e
        /*007e*/ 	.short	(.L_21 - .L_20)
.L_20:
        /*0080*/ 	.word	0x00000000


	//----- nvinfo : EIATTR_CBANK_PARAM_SIZE
	.align		4
.L_21:
        /*0084*/ 	.byte	0x03, 0x19
        /*0086*/ 	.short	0x0028


	//----- nvinfo : EIATTR_PARAM_CBANK
	.align		4
        /*0088*/ 	.byte	0x04, 0x0a
        /*008a*/ 	.short	(.L_23 - .L_22)
	.align		4
.L_22:
        /*008c*/ 	.word	index@(.nv.constant0._Z16compute_u_kernelPdS_PKdPKiS1_)
        /*0090*/ 	.short	0x0380
        /*0092*/ 	.short	0x0028


	//----- nvinfo : EIATTR_SW_WAR
	.align		4
.L_23:
        /*0094*/ 	.byte	0x04, 0x36
        /*0096*/ 	.short	(.L_25 - .L_24)
.L_24:
        /*0098*/ 	.word	0x00000008
.L_25:


//--------------------- .nv.callgraph             --------------------------
	.section	.nv.callgraph,"",@"SHT_CUDA_CALLGRAPH"
	.align	4
	.sectionentsize	8
	.align		4
        /*0000*/ 	.word	0x00000000
	.align		4
        /*0004*/ 	.word	0xffffffff
	.align		4
        /*0008*/ 	.word	0x00000000
	.align		4
        /*000c*/ 	.word	0xfffffffe
	.align		4
        /*0010*/ 	.word	0x00000000
	.align		4
        /*0014*/ 	.word	0xfffffffd
	.align		4
        /*0018*/ 	.word	0x00000000
	.align		4
        /*001c*/ 	.word	0xfffffffc


//--------------------- .text._Z16compute_u_kernelPdS_PKdPKiS1_ --------------------------
	.section	.text._Z16compute_u_kernelPdS_PKdPKiS1_,"ax",@progbits
	.align	128
        .global         _Z16compute_u_kernelPdS_PKdPKiS1_
        .type           _Z16compute_u_kernelPdS_PKdPKiS1_,@function
        .size           _Z16compute_u_kernelPdS_PKdPKiS1_,(.L_x_7 - _Z16compute_u_kernelPdS_PKdPKiS1_)
        .other          _Z16compute_u_kernelPdS_PKdPKiS1_,@"STO_CUDA_ENTRY STV_DEFAULT"
_Z16compute_u_kernelPdS_PKdPKiS1_:
.text._Z16compute_u_kernelPdS_PKdPKiS1_:
[----:B------:R-:W-:Y:S01]  /*0000*/  LDC R1, c[0x0][0x37c] ;  /* 0x0000df00ff017b82 */ /* 0x000fe20000000800 */
[----:B------:R-:W0:Y:S02]  /*0010*/  S2R R20, SR_TID.X ;  /* 0x0000000000147919 */ /* 0x000e240000002100 */
[----:B0-----:R-:W-:-:S13]  /*0020*/  ISETP.GT.U32.AND P0, PT, R20, 0xff, PT ;  /* 0x000000ff1400780c */ /* 0x001fda0003f04070 */
[----:B------:R-:W-:Y:S05]  /*0030*/  @P0 EXIT ;  /* 0x000000000000094d */ /* 0x000fea0003800000 */
[----:B------:R-:W0:Y:S01]  /*0040*/  LDC.64 R10, c[0x0][0x398] ;  /* 0x0000e600ff0a7b82 */ /* 0x000e220000000a00 */
[----:B------:R-:W0:Y:S02]  /*0050*/  LDCU.64 UR6, c[0x0][0x358] ;  /* 0x00006b00ff0677ac */ /* 0x000e240008000a00 */
[----:B0-----:R-:W2:Y:S05]  /*0060*/  LDG.E R3, desc[UR6][R10.64+0x4] ;  /* 0x000004060a037981 */ /* 0x001eaa000c1e1900 */
[----:B------:R-:W0:Y:S08]  /*0070*/  S2UR UR4, SR_CTAID.X ;  /* 0x00000000000479c3 */ /* 0x000e300000002500 */
[----:B------:R-:W0:Y:S02]  /*0080*/  LDC R5, c[0x0][0x360] ;  /* 0x0000d800ff057b82 */ /* 0x000e240000000800 */
[----:B0-----:R-:W-:-:S05]  /*0090*/  IMAD R20, R5, UR4, R20 ;  /* 0x0000000405147c24 */ /* 0x001fca000f8e0214 */
[----:B--2---:R-:W-:-:S13]  /*00a0*/  ISETP.GE.AND P0, PT, R20, R3, PT ;  /* 0x000000031400720c */ /* 0x004fda0003f06270 */
[----:B------:R-:W-:Y:S05]  /*00b0*/  @P0 EXIT ;  /* 0x000000000000094d */ /* 0x000fea0003800000 */
[----:B------:R-:W0:Y:S01]  /*00c0*/  LDC.64 R8, c[0x0][0x3a0] ;  /* 0x0000e800ff087b82 */ /* 0x000e220000000a00 */
[----:B------:R-:W2:Y:S04]  /*00d0*/  LDG.E R11, desc[UR6][R10.64] ;  /* 0x000000060a0b7981 */ /* 0x000ea8000c1e1900 */
[----:B0-----:R-:W3:Y:S04]  /*00e0*/  LDG.E.64 R2, desc[UR6][R8.64] ;  /* 0x0000000608027981 */ /* 0x001ee8000c1e1b00 */
[----:B------:R-:W4:Y:S04]  /*00f0*/  LDG.E.64 R4, desc[UR6][R8.64+0x8] ;  /* 0x0000080608047981 */ /* 0x000f28000c1e1b00 */
[----:B------:R-:W4:Y:S01]  /*0100*/  LDG.E.64 R6, desc[UR6][R8.64+0x10] ;  /* 0x0000100608067981 */ /* 0x000f22000c1e1b00 */
[----:B------:R-:W0:Y:S01]  /*0110*/  S2UR UR5, SR_CgaCtaId ;  /* 0x00000000000579c3 */ /* 0x000e220000008800 */
[----:B------:R-:W-:-:S02]  /*0120*/  UMOV UR4, 0x400 ;  /* 0x0000040000047882 */ /* 0x000fc40000000000 */
[----:B0-----:R-:W-:Y:S01]  /*0130*/  ULEA UR4, UR5, UR4, 0x18 ;  /* 0x0000000405047291 */ /* 0x001fe2000f8ec0ff */
[----:B--2---:R-:W-:-:S08]  /*0140*/  ISETP.GE.AND P0, PT, R11, 0x1, PT ;  /* 0x000000010b00780c */ /* 0x004fd00003f06270 */
[----:B------:R0:W-:Y:S04]  /*0150*/  STS [UR4], R11 ;  /* 0x0000000bff007988 */ /* 0x0001e80008000804 */
[----:B---3--:R0:W-:Y:S04]  /*0160*/  STS.64 [UR4+0x8], R2 ;  /* 0x00000802ff007988 */ /* 0x0081e80008000a04 */
[----:B----4-:R0:W-:Y:S01]  /*0170*/  STS.128 [UR4+0x10], R4 ;  /* 0x00001004ff007988 */ /* 0x0101e20008000c04 */
[----:B------:R-:W-:Y:S05]  /*0180*/  @!P0 EXIT ;  /* 0x000000000000894d */ /* 0x000fea0003800000 */
[----:B------:R-:W-:Y:S01]  /*0190*/  IMAD R20, R20, R11, RZ ;  /* 0x0000000b14147224 */ /* 0x000fe200078e02ff */
[----:B------:R-:W-:Y:S01]  /*01a0*/  BSSY.RECONVERGENT B0, `(.L_x_0) ;  /* 0x0000071000007945 */ /* 0x000fe20003800200 */
[----:B------:R-:W-:Y:S02]  /*01b0*/  PLOP3.LUT P0, PT, PT, PT, PT, 0x80, 0x8 ;  /* 0x000000000008781c */ /* 0x000fe40003f0f070 */
[----:B------:R-:W-:Y:S01]  /*01c0*/  CS2R R16, SRZ ;  /* 0x0000000000107805 */ /* 0x000fe2000001ff00 */
[----:B------:R-:W-:Y:S01]  /*01d0*/  VIADD R0, R20, 0x1 ;  /* 0x0000000114007836 */ /* 0x000fe20000000000 */
[----:B------:R-:W-:-:S04]  /*01e0*/  CS2R R18, SRZ ;  /* 0x0000000000127805 */ /* 0x000fc8000001ff00 */
[----:B0-----:R-:W-:-:S05]  /*01f0*/  VIADDMNMX R11, R20, R11, R0, !PT ;  /* 0x0000000b140b7246 */ /* 0x001fca0007800100 */
[----:B------:R-:W-:Y:S02]  /*0200*/  IMAD.IADD R0, R20, 0x1, -R11 ;  /* 0x0000000114007824 */ /* 0x000fe400078e0a0b */
[----:B------:R-:W-:Y:S01]  /*0210*/  IMAD.IADD R21, R11, 0x1, -R20 ;  /* 0x000000010b157824 */ /* 0x000fe200078e0a14 */
[----:B------:R-:W-:Y:S02]  /*0220*/  CS2R R10, SRZ ;  /* 0x00000000000a7805 */ /* 0x000fe4000001ff00 */
[----:B------:R-:W-:Y:S02]  /*0230*/  ISETP.GT.U32.AND P1, PT, R0, -0x4, PT ;  /* 0xfffffffc0000780c */ /* 0x000fe40003f24070 */
[----:B------:R-:W-:-:S11]  /*0240*/  LOP3.LUT R0, R21, 0x3, RZ, 0xc0, !PT ;  /* 0x0000000315007812 */ /* 0x000fd600078ec0ff */
[----:B------:R-:W-:Y:S05]  /*0250*/  @P1 BRA `(.L_x_1) ;  /* 0x0000000400941947 */ /* 0x000fea0003800000 */
[----:B------:R-:W-:Y:S01]  /*0260*/  LOP3.LUT R21, R21, 0xfffffffc, RZ, 0xc0, !PT ;  /* 0xfffffffc15157812 */ /* 0x000fe200078ec0ff */
[----:B------:R-:W-:Y:S01]  /*0270*/  BSSY.RECONVERGENT B1, `(.L_x_1) ;  /* 0x0000063000017945 */ /* 0x000fe20003800200 */
[----:B------:R-:W-:Y:S02]  /*0280*/  PLOP3.LUT P0, PT, PT, PT, PT, 0x80, 0x8 ;  /* 0x000000000008781c */ /* 0x000fe40003f0f070 */
[----:B------:R-:W-:Y:S01]  /*0290*/  CS2R R10, SRZ ;  /* 0x00000000000a7805 */ /* 0x000fe2000001ff00 */
[----:B------:R-:W-:-:S10]  /*02a0*/  IMAD.MOV R21, RZ, RZ, -R21 ;  /* 0x000000ffff157224 */ /* 0x000fd400078e0a15 */
.L_x_2:
[----:B0-----:R-:W0:Y:S02]  /*02b0*/  LDC.64 R14, c[0x0][0x390] ;  /* 0x0000e400ff0e7b82 */ /* 0x001e240000000a00 */
[----:B0-----:R-:W-:-:S05]  /*02c0*/  IMAD.WIDE R14, R20, 0x8, R14 ;  /* 0x00000008140e7825 */ /* 0x001fca00078e020e */
[----:B------:R-:W2:Y:S01]  /*02d0*/  LDG.E.64 R12, desc[UR6][R14.64] ;  /* 0x000000060e0c7981 */ /* 0x000ea2000c1e1b00 */
[----:B------:R-:W-:Y:S02]  /*02e0*/  DMUL R18, R4, R18 ;  /* 0x0000001204127228 */ /* 0x000fe40000000000 */
[----:B------:R-:W-:Y:S02]  /*02f0*/  DMUL R8, R6, R16 ;  /* 0x0000001006087228 */ /* 0x000fe40000000000 */
[----:B------:R-:W-:-:S04]  /*0300*/  DMUL R10, R4, R10 ;  /* 0x0000000a040a7228 */ /* 0x000fc80000000000 */
[--C-:B--2---:R-:W-:Y:S02]  /*0310*/  DADD R16, R18, R12.reuse ;  /* 0x0000000012107229 */ /* 0x104fe4000000000c */
[----:B------:R-:W-:Y:S02]  /*0320*/  DADD R22, R8, R12 ;  /* 0x0000000008167229 */ /* 0x000fe4000000000c */
[----:B------:R-:W-:Y:S02]  /*0330*/  DSETP.NEU.AND P1, PT, R12, RZ, PT ;  /* 0x000000ff0c00722a */ /* 0x000fe40003f2d000 */
[----:B------:R-:W-:-:S04]  /*0340*/  DADD R12, R2, R10 ;  /* 0x00000000020c7229 */ /* 0x000fc8000000000a */
[----:B------:R-:W-:Y:S02]  /*0350*/  FSEL R16, R16, R18, P1 ;  /* 0x0000001210107208 */ /* 0x000fe40000800000 */
[----:B------:R-:W-:Y:S02]  /*0360*/  FSEL R17, R17, R19, P1 ;  /* 0x0000001311117208 */ /* 0x000fe40000800000 */
[----:B------:R-:W-:Y:S02]  /*0370*/  FSEL R18, R22, R8, P1 ;  /* 0x0000000816127208 */ /* 0x000fe40000800000 */
[----:B------:R-:W-:Y:S02]  /*0380*/  FSEL R19, R23, R9, P1 ;  /* 0x0000000917137208 */ /* 0x000fe40000800000 */
[----:B------:R-:W-:Y:S01]  /*0390*/  FSEL R10, R10, R12, P0 ;  /* 0x0000000c0a0a7208 */ /* 0x000fe20000000000 */
[----:B------:R-:W0:Y:S01]  /*03a0*/  LDC.64 R22, c[0x0][0x380] ;  /* 0x0000e000ff167b82 */ /* 0x000e220000000a00 */
[----:B------:R-:W-:-:S02]  /*03b0*/  FSEL R11, R11, R13, P0 ;  /* 0x0000000d0b0b7208 */ /* 0x000fc40000000000 */
[----:B------:R-:W-:-:S05]  /*03c0*/  DADD R8, R16, -R18 ;  /* 0x0000000010087229 */ /* 0x000fca0000000812 */
[----:B------:R-:W1:Y:S03]  /*03d0*/  LDC.64 R12, c[0x0][0x388] ;  /* 0x0000e200ff0c7b82 */ /* 0x000e660000000a00 */
[----:B------:R-:W-:-:S08]  /*03e0*/  DADD R26, -R10, R8 ;  /* 0x000000000a1a7229 */ /* 0x000fd00000000108 */
[----:B------:R-:W-:Y:S01]  /*03f0*/  DSETP.GT.AND P0, PT, R26, R2, PT ;  /* 0x000000021a00722a */ /* 0x000fe20003f04000 */
[----:B0-----:R-:W-:-:S04]  /*0400*/  IMAD.WIDE R8, R20, 0x8, R22 ;  /* 0x0000000814087825 */ /* 0x001fc800078e0216 */
[----:B-1----:R-:W-:-:S09]  /*0410*/  IMAD.WIDE R12, R20, 0x8, R12 ;  /* 0x00000008140c7825 */ /* 0x002fd200078e020c */
[----:B------:R-:W-:Y:S01]  /*0420*/  @P0 IMAD.MOV.U32 R28, RZ, RZ, 0x0 ;  /* 0x00000000ff1c0424 */ /* 0x000fe200078e00ff */
[----:B------:R0:W-:Y:S01]  /*0430*/  STG.E.64 desc[UR6][R12.64], R26 ;  /* 0x0000001a0c007986 */ /* 0x0001e2000c101b06 */
[----:B------:R-:W-:-:S05]  /*0440*/  @P0 IMAD.MOV.U32 R29, RZ, RZ, 0x3ff00000 ;  /* 0x3ff00000ff1d0424 */ /* 0x000fca00078e00ff */
[----:B------:R1:W-:Y:S04]  /*0450*/  @P0 STG.E.64 desc[UR6][R8.64], R28 ;  /* 0x0000001c08000986 */ /* 0x0003e8000c101b06 */
[----:B------:R-:W2:Y:S01]  /*0460*/  LDG.E.64 R22, desc[UR6][R14.64+0x8] ;  /* 0x000008060e167981 */ /* 0x000ea2000c1e1b00 */
[C---:B------:R-:W-:Y:S02]  /*0470*/  DMUL R10, R4.reuse, R10 ;  /* 0x0000000a040a7228 */ /* 0x040fe40000000000 */
[----:B------:R-:W-:Y:S02]  /*0480*/  DMUL R16, R4, R16 ;  /* 0x0000001004107228 */ /* 0x000fe40000000000 */
[----:B------:R-:W-:-:S04]  /*0490*/  DMUL R18, R6, R18 ;  /* 0x0000001206127228 */ /* 0x000fc80000000000 */
[----:B------:R-:W-:-:S10]  /*04a0*/  DADD R24, R2, R10 ;  /* 0x0000000002187229 */ /* 0x000fd4000000000a */
[----:B------:R-:W-:Y:S02]  /*04b0*/  FSEL R10, R10, R24, !P0 ;  /* 0x000000180a0a7208 */ /* 0x000fe40004000000 */
[----:B------:R-:W-:Y:S01]  /*04c0*/  FSEL R11, R11, R25, !P0 ;  /* 0x000000190b0b7208 */ /* 0x000fe20004000000 */
[----:B--2---:R-:W-:Y:S02]  /*04d0*/  DSETP.NEU.AND P0, PT, R22, RZ, PT ;  /* 0x000000ff1600722a */ /* 0x004fe40003f0d000 */
[--C-:B------:R-:W-:Y:S02]  /*04e0*/  DADD R24, R16, R22.reuse ;  /* 0x0000000010187229 */ /* 0x100fe40000000016 */
[----:B------:R-:W-:-:S08]  /*04f0*/  DADD R22, R18, R22 ;  /* 0x0000000012167229 */ /* 0x000fd00000000016 */
[----:B------:R-:W-:Y:S02]  /*0500*/  FSEL R16, R24, R16, P0 ;  /* 0x0000001018107208 */ /* 0x000fe40000000000 */
[----:B------:R-:W-:Y:S02]  /*0510*/  FSEL R17, R25, R17, P0 ;  /* 0x0000001119117208 */ /* 0x000fe40000000000 */
[----:B------:R-:W-:Y:S02]  /*0520*/  FSEL R18, R22, R18, P0 ;  /* 0x0000001216127208 */ /* 0x000fe40000000000 */
[----:B------:R-:W-:-:S06]  /*0530*/  FSEL R19, R23, R19, P0 ;  /* 0x0000001317137208 */ /* 0x000fcc0000000000 */
[----:B------:R-:W-:-:S08]  /*0540*/  DADD R22, R16, -R18 ;  /* 0x0000000010167229 */ /* 0x000fd00000000812 */
[----:B0-----:R-:W-:-:S07]  /*0550*/  DADD R26, -R10, R22 ;  /* 0x000000000a1a7229 */ /* 0x001fce0000000116 */
[----:B------:R0:W-:Y:S01]  /*0560*/  STG.E.64 desc[UR6][R12.64+0x8], R26 ;  /* 0x0000081a0c007986 */ /* 0x0001e2000c101b06 */
[----:B------:R-:W-:-:S14]  /*0570*/  DSETP.GT.AND P0, PT, R26, R2, PT ;  /* 0x000000021a00722a */ /* 0x000fdc0003f04000 */
[----:B-1----:R-:W-:Y:S02]  /*0580*/  @P0 IMAD.MOV.U32 R28, RZ, RZ, 0x0 ;  /* 0x00000000ff1c0424 */ /* 0x002fe400078e00ff */
        /* <DEDUP_REMOVED lines=24> */
[----:B------:R-:W-:Y:S01]  /*0710*/  DMUL R18, R4, R16 ;  /* 0x0000001004127228 */ /* 0x000fe20000000000 */
[----:B------:R-:W-:Y:S01]  /*0720*/  VIADD R21, R21, 0x4 ;  /* 0x0000000415157836 */ /* 0x000fe20000000000 */
[----:B------:R-:W-:Y:S01]  /*0730*/  DMUL R16, R6, R22 ;  /* 0x0000001606107228 */ /* 0x000fe20000000000 */
[----:B------:R-:W-:Y:S01]  /*0740*/  VIADD R20, R20, 0x4 ;  /* 0x0000000414147836 */ /* 0x000fe20000000000 */
[----:B------:R-:W-:-:S04]  /*0750*/  DMUL R10, R4, R10 ;  /* 0x0000000a040a7228 */ /* 0x000fc80000000000 */
[--C-:B--2---:R-:W-:Y:S02]  /*0760*/  DADD R22, R18, R14.reuse ;  /* 0x0000000012167229 */ /* 0x104fe4000000000e */
[----:B------:R-:W-:Y:S02]  /*0770*/  DADD R24, R16, R14 ;  /* 0x0000000010187229 */ /* 0x000fe4000000000e */
[----:B------:R-:W-:-:S06]  /*0780*/  DSETP.NEU.AND P0, PT, R14, RZ, PT ;  /* 0x000000ff0e00722a */ /* 0x000fcc0003f0d000 */
[----:B------:R-:W-:Y:S02]  /*0790*/  FSEL R18, R22, R18, P0 ;  /* 0x0000001216127208 */ /* 0x000fe40000000000 */
[----:B------:R-:W-:Y:S01]  /*07a0*/  FSEL R19, R23, R19, P0 ;  /* 0x0000001317137208 */ /* 0x000fe20000000000 */
[----:B------:R-:W-:Y:S01]  /*07b0*/  DADD R22, R2, R10 ;  /* 0x0000000002167229 */ /* 0x000fe2000000000a */
[----:B------:R-:W-:Y:S02]  /*07c0*/  FSEL R16, R24, R16, P0 ;  /* 0x0000001018107208 */ /* 0x000fe40000000000 */
[----:B------:R-:W-:-:S06]  /*07d0*/  FSEL R17, R25, R17, P0 ;  /* 0x0000001119117208 */ /* 0x000fcc0000000000 */
[----:B------:R-:W-:Y:S01]  /*07e0*/  DADD R14, R18, -R16 ;  /* 0x00000000120e7229 */ /* 0x000fe20000000810 */
[----:B------:R-:W-:Y:S02]  /*07f0*/  FSEL R10, R10, R22, !P1 ;  /* 0x000000160a0a7208 */ /* 0x000fe40004800000 */
[----:B------:R-:W-:Y:S02]  /*0800*/  FSEL R11, R11, R23, !P1 ;  /* 0x000000170b0b7208 */ /* 0x000fe40004800000 */
[----:B------:R-:W-:-:S04]  /*0810*/  ISETP.NE.AND P1, PT, R21, RZ, PT ;  /* 0x000000ff1500720c */ /* 0x000fc80003f25270 */
[----:B------:R-:W-:-:S07]  /*0820*/  DADD R14, -R10, R14 ;  /* 0x000000000a0e7229 */ /* 0x000fce000000010e */
[----:B------:R0:W-:Y:S01]  /*0830*/  STG.E.64 desc[UR6][R12.64+0x18], R14 ;  /* 0x0000180e0c007986 */ /* 0x0001e2000c101b06 */
[----:B------:R-:W-:-:S14]  /*0840*/  DSETP.GT.AND P0, PT, R14, R2, PT ;  /* 0x000000020e00722a */ /* 0x000fdc0003f04000 */
[----:B------:R-:W-:Y:S02]  /*0850*/  @P0 IMAD.MOV.U32 R22, RZ, RZ, 0x0 ;  /* 0x00000000ff160424 */ /* 0x000fe400078e00ff */
[----:B------:R-:W-:-:S05]  /*0860*/  @P0 IMAD.MOV.U32 R23, RZ, RZ, 0x3ff00000 ;  /* 0x3ff00000ff170424 */ /* 0x000fca00078e00ff */
[----:B------:R0:W-:Y:S01]  /*0870*/  @P0 STG.E.64 desc[UR6][R8.64+0x18], R22 ;  /* 0x0000181608000986 */ /* 0x0001e2000c101b06 */
[----:B------:R-:W-:Y:S01]  /*0880*/  PLOP3.LUT P0, PT, P0, PT, PT, 0x8, 0x80 ;  /* 0x000000000080781c */ /* 0x000fe2000070e170 */
[----:B------:R-:W-:-:S12]  /*0890*/  @P1 BRA `(.L_x_2) ;  /* 0xfffffff800841947 */ /* 0x000fd8000383ffff */
[----:B------:R-:W-:Y:S05]  /*08a0*/  BSYNC.RECONVERGENT B1 ;  /* 0x0000000000017941 */ /* 0x000fea0003800200 */
.L_x_1:
[----:B------:R-:W-:Y:S05]  /*08b0*/  BSYNC.RECONVERGENT B0 ;  /* 0x0000000000007941 */ /* 0x000fea0003800200 */
.L_x_0:
[----:B------:R-:W-:Y:S01]  /*08c0*/  ISETP.NE.AND P1, PT, R0, RZ, PT ;  /* 0x000000ff0000720c */ /* 0x000fe20003f25270 */
[----:B------:R-:W-:-:S12]  /*08d0*/  BSSY.RECONVERGENT B0, `(.L_x_3) ;  /* 0x0000025000007945 */ /* 0x000fd80003800200 */
[----:B------:R-:W-:Y:S05]  /*08e0*/  @!P1 BRA `(.L_x_4) ;  /* 0x00000000008c9947 */ /* 0x000fea0003800000 */
[----:B------:R-:W-:Y:S01]  /*08f0*/  BSSY.RECONVERGENT B1, `(.L_x_4) ;  /* 0x0000022000017945 */ /* 0x000fe20003800200 */
[----:B------:R-:W-:-:S07]  /*0900*/  IMAD.MOV R0, RZ, RZ, -R0 ;  /* 0x000000ffff007224 */ /* 0x000fce00078e0a00 */
.L_x_5:
[----:B0-2---:R-:W0:Y:S02]  /*0910*/  LDC.64 R8, c[0x0][0x390] ;  /* 0x0000e400ff087b82 */ /* 0x005e240000000a00 */
[----:B0-----:R-:W-:-:S06]  /*0920*/  IMAD.WIDE R8, R20, 0x8, R8 ;  /* 0x0000000814087825 */ /* 0x001fcc00078e0208 */
[----:B------:R-:W2:Y:S01]  /*0930*/  LDG.E.64 R8, desc[UR6][R8.64] ;  /* 0x0000000608087981 */ /* 0x000ea2000c1e1b00 */
[----:B------:R-:W-:Y:S01]  /*0940*/  DMUL R18, R4, R18 ;  /* 0x0000001204127228 */ /* 0x000fe20000000000 */
[----:B------:R-:W-:Y:S01]  /*0950*/  VIADD R0, R0, 0x1 ;  /* 0x0000000100007836 */ /* 0x000fe20000000000 */
[----:B------:R-:W-:Y:S02]  /*0960*/  DMUL R16, R6, R16 ;  /* 0x0000001006107228 */ /* 0x000fe40000000000 */
[----:B------:R-:W-:-:S08]  /*0970*/  DMUL R10, R4, R10 ;  /* 0x0000000a040a7228 */ /* 0x000fd00000000000 */
[----:B------:R-:W-:-:S10]  /*0980*/  DADD R22, R2, R10 ;  /* 0x0000000002167229 */ /* 0x000fd4000000000a */
[----:B------:R-:W-:Y:S02]  /*0990*/  FSEL R10, R10, R22, P0 ;  /* 0x000000160a0a7208 */ /* 0x000fe40000000000 */
[----:B------:R-:W-:Y:S02]  /*09a0*/  FSEL R11, R11, R23, P0 ;  /* 0x000000170b0b7208 */ /* 0x000fe40000000000 */
[----:B------:R-:W0:Y:S01]  /*09b0*/  LDC.64 R22, c[0x0][0x388] ;  /* 0x0000e200ff167b82 */ /* 0x000e220000000a00 */
[--C-:B--2---:R-:W-:Y:S02]  /*09c0*/  DADD R12, R18, R8.reuse ;  /* 0x00000000120c7229 */ /* 0x104fe40000000008 */
[----:B------:R-:W-:Y:S02]  /*09d0*/  DADD R14, R16, R8 ;  /* 0x00000000100e7229 */ /* 0x000fe40000000008 */
[----:B------:R-:W-:-:S06]  /*09e0*/  DSETP.NEU.AND P1, PT, R8, RZ, PT ;  /* 0x000000ff0800722a */ /* 0x000fcc0003f2d000 */
[----:B------:R-:W-:Y:S02]  /*09f0*/  FSEL R18, R12, R18, P1 ;  /* 0x000000120c127208 */ /* 0x000fe40000800000 */
[----:B------:R-:W-:Y:S02]  /*0a00*/  FSEL R19, R13, R19, P1 ;  /* 0x000000130d137208 */ /* 0x000fe40000800000 */
[----:B------:R-:W-:Y:S01]  /*0a10*/  FSEL R16, R14, R16, P1 ;  /* 0x000000100e107208 */ /* 0x000fe20000800000 */
[----:B------:R-:W1:Y:S01]  /*0a20*/  LDC.64 R12, c[0x0][0x380] ;  /* 0x0000e000ff0c7b82 */ /* 0x000e620000000a00 */
[----:B------:R-:W-:Y:S02]  /*0a30*/  FSEL R17, R15, R17, P1 ;  /* 0x000000110f117208 */ /* 0x000fe40000800000 */
[----:B------:R-:W-:-:S04]  /*0a40*/  ISETP.NE.AND P1, PT, R0, RZ, PT ;  /* 0x000000ff0000720c */ /* 0x000fc80003f25270 */
[----:B------:R-:W-:-:S08]  /*0a50*/  DADD R8, R18, -R16 ;  /* 0x0000000012087229 */ /* 0x000fd00000000810 */
[----:B------:R-:W-:Y:S01]  /*0a60*/  DADD R14, R8, -R10 ;  /* 0x00000000080e7229 */ /* 0x000fe2000000080a */
[----:B0-----:R-:W-:-:S06]  /*0a70*/  IMAD.WIDE R8, R20, 0x8, R22 ;  /* 0x0000000814087825 */ /* 0x001fcc00078e0216 */
[----:B------:R2:W-:Y:S01]  /*0a80*/  STG.E.64 desc[UR6][R8.64], R14 ;  /* 0x0000000e08007986 */ /* 0x0005e2000c101b06 */
[----:B------:R-:W-:Y:S01]  /*0a90*/  DSETP.GT.AND P0, PT, R14, R2, PT ;  /* 0x000000020e00722a */ /* 0x000fe20003f04000 */
[----:B-1----:R-:W-:-:S04]  /*0aa0*/  IMAD.WIDE R12, R20, 0x8, R12 ;  /* 0x00000008140c7825 */ /* 0x002fc800078e020c */
[----:B------:R-:W-:-:S09]  /*0ab0*/  VIADD R20, R20, 0x1 ;  /* 0x0000000114147836 */ /* 0x000fd20000000000 */
[----:B------:R-:W-:Y:S02]  /*0ac0*/  @P0 IMAD.MOV.U32 R22, RZ, RZ, 0x0 ;  /* 0x00000000ff160424 */ /* 0x000fe400078e00ff */
[----:B------:R-:W-:-:S05]  /*0ad0*/  @P0 IMAD.MOV.U32 R23, RZ, RZ, 0x3ff00000 ;  /* 0x3ff00000ff170424 */ /* 0x000fca00078e00ff */
[----:B------:R2:W-:Y:S01]  /*0ae0*/  @P0 STG.E.64 desc[UR6][R12.64], R22 ;  /* 0x000000160c000986 */ /* 0x0005e2000c101b06 */
[----:B------:R-:W-:Y:S01]  /*0af0*/  PLOP3.LUT P0, PT, P0, PT, PT, 0x8, 0x80 ;  /* 0x000000000080781c */ /* 0x000fe2000070e170 */
[----:B------:R-:W-:-:S12]  /*0b00*/  @P1 BRA `(.L_x_5) ;  /* 0xfffffffc00801947 */ /* 0x000fd8000383ffff */
[----:B------:R-:W-:Y:S05]  /*0b10*/  BSYNC.RECONVERGENT B1 ;  /* 0x0000000000017941 */ /* 0x000fea0003800200 */
.L_x_4:
[----:B------:R-:W-:Y:S05]  /*0b20*/  BSYNC.RECONVERGENT B0 ;  /* 0x0000000000007941 */ /* 0x000fea0003800200 */
.L_x_3:
[----:B------:R-:W1:Y:S01]  /*0b30*/  S2R R3, SR_TID.X ;  /* 0x0000000000037919 */ /* 0x000e620000002100 */
[----:B------:R-:W3:Y:S01]  /*0b40*/  S2UR UR5, SR_CgaCtaId ;  /* 0x00000000000579c3 */ /* 0x000ee20000008800 */
[----:B------:R-:W-:Y:S02]  /*0b50*/  UMOV UR4, 0x400 ;  /* 0x0000040000047882 */ /* 0x000fe40000000000 */
[----:B------:R-:W-:-:S04]  /*0b60*/  UIADD3 UR4, UPT, UPT, UR4, 0x20, URZ ;  /* 0x0000002004047890 */ /* 0x000fc8000fffe0ff */
[----:B---3--:R-:W-:-:S06]  /*0b70*/  ULEA UR4, UR5, UR4, 0x18 ;  /* 0x0000000405047291 */ /* 0x008fcc000f8ec0ff */
[----:B-1----:R-:W-:-:S05]  /*0b80*/  LEA R3, R3, UR4, 0x3 ;  /* 0x0000000403037c11 */ /* 0x002fca000f8e18ff */
[----:B------:R-:W-:Y:S01]  /*0b90*/  STS.64 [R3], R14 ;  /* 0x0000000e03007388 */ /* 0x000fe20000000a00 */
[----:B------:R-:W-:Y:S05]  /*0ba0*/  EXIT ;  /* 0x000000000000794d */ /* 0x000fea0003800000 */
.L_x_6:
[----:B------:R-:W-:-:S00]  /*0bb0*/  BRA `(.L_x_6) ;  /* 0xfffffffc00fc7947 */ /* 0x000fc0000383ffff */
[----:B------:R-:W-:-:S00]  /*0bc0*/  NOP ;  /* 0x0000000000007918 */ /* 0x000fc00000000000 */
        /* <DEDUP_REMOVED lines=11> */
.L_x_7:


//--------------------- .nv.shared._Z16compute_u_kernelPdS_PKdPKiS1_ --------------------------
	.section	.nv.shared._Z16compute_u_kernelPdS_PKdPKiS1_,"aw",@nobits
	.sectionflags	@""
	.align	8
.nv.shared._Z16compute_u_kernelPdS_PKdPKiS1_:
	.zero		3104


//--------------------- .nv.shared.reserved.0     --------------------------
	.section	.nv.shared.reserved.0,"aw",@nobits
	.weak		__nv_reservedSMEM_offset_0_alias
	.size		__nv_reservedSMEM_offset_0_alias, 0, 64
	.other		__nv_reservedSMEM_offset_0_alias,@"STO_CUDA_RESERVED_SHARED STV_DEFAULT"
__nv_reservedSMEM_offset_0_alias:
	.zero		0
	.zero		64


//--------------------- .nv.constant0._Z16compute_u_kernelPdS_PKdPKiS1_ --------------------------
	.section	.nv.constant0._Z16compute_u_kernelPdS_PKdPKiS1_,"a",@progbits
	.sectionflags	@""
	.align	4
.nv.constant0._Z16compute_u_kernelPdS_PKdPKiS1_:
	.zero		936


//--------------------- SYMBOLS --------------------------

	.type		.nv.reservedSmem.offset0,@object
	.size		.nv.reservedSmem.offset0,0x4
	.type		.nv.reservedSmem.cap,@object
	.size		.nv.reservedSmem.cap,0x4
